//
// Generated by NVIDIA NVVM Compiler
//
// Compiler Build ID: CL-36424714
// Cuda compilation tools, release 13.0, V13.0.88
// Based on NVVM 20.0.0
//

.version 9.0
.target sm_100
.address_size 64

	// .globl	_Z12forwardSweepPKiS0_PKfiPfS3_PiS3_S4_

.visible .entry _Z12forwardSweepPKiS0_PKfiPfS3_PiS3_S4_(
	.param .u64 .ptr .align 1 _Z12forwardSweepPKiS0_PKfiPfS3_PiS3_S4__param_0,
	.param .u64 .ptr .align 1 _Z12forwardSweepPKiS0_PKfiPfS3_PiS3_S4__param_1,
	.param .u64 .ptr .align 1 _Z12forwardSweepPKiS0_PKfiPfS3_PiS3_S4__param_2,
	.param .u32 _Z12forwardSweepPKiS0_PKfiPfS3_PiS3_S4__param_3,
	.param .u64 .ptr .align 1 _Z12forwardSweepPKiS0_PKfiPfS3_PiS3_S4__param_4,
	.param .u64 .ptr .align 1 _Z12forwardSweepPKiS0_PKfiPfS3_PiS3_S4__param_5,
	.param .u64 .ptr .align 1 _Z12forwardSweepPKiS0_PKfiPfS3_PiS3_S4__param_6,
	.param .u64 .ptr .align 1 _Z12forwardSweepPKiS0_PKfiPfS3_PiS3_S4__param_7,
	.param .u64 .ptr .align 1 _Z12forwardSweepPKiS0_PKfiPfS3_PiS3_S4__param_8
)
{
	.reg .pred 	%p<14>;
	.reg .b16 	%rs<6>;
	.reg .b32 	%r<16>;
	.reg .b32 	%f<19>;
	.reg .b64 	%rd<37>;

	ld.param.u64 	%rd7, [_Z12forwardSweepPKiS0_PKfiPfS3_PiS3_S4__param_0];
	ld.param.u64 	%rd8, [_Z12forwardSweepPKiS0_PKfiPfS3_PiS3_S4__param_1];
	ld.param.u64 	%rd11, [_Z12forwardSweepPKiS0_PKfiPfS3_PiS3_S4__param_2];
	ld.param.u32 	%r8, [_Z12forwardSweepPKiS0_PKfiPfS3_PiS3_S4__param_3];
	ld.param.u64 	%rd12, [_Z12forwardSweepPKiS0_PKfiPfS3_PiS3_S4__param_4];
	ld.param.u64 	%rd13, [_Z12forwardSweepPKiS0_PKfiPfS3_PiS3_S4__param_5];
	ld.param.u64 	%rd14, [_Z12forwardSweepPKiS0_PKfiPfS3_PiS3_S4__param_6];
	ld.param.u64 	%rd9, [_Z12forwardSweepPKiS0_PKfiPfS3_PiS3_S4__param_7];
	ld.param.u64 	%rd10, [_Z12forwardSweepPKiS0_PKfiPfS3_PiS3_S4__param_8];
	cvta.to.global.u64 	%rd1, %rd11;
	cvta.to.global.u64 	%rd2, %rd13;
	cvta.to.global.u64 	%rd3, %rd12;
	cvta.to.global.u64 	%rd4, %rd14;
	mov.u32 	%r9, %ctaid.x;
	mov.u32 	%r10, %ntid.x;
	mov.u32 	%r11, %tid.x;
	mad.lo.s32 	%r1, %r9, %r10, %r11;
	setp.ge.s32 	%p3, %r1, %r8;
	@%p3 bra 	$L__BB0_14;
	mul.wide.s32 	%rd15, %r1, 4;
	add.s64 	%rd5, %rd4, %rd15;
	ld.global.u32 	%r12, [%rd5];
	setp.ne.s32 	%p4, %r12, 0;
	@%p4 bra 	$L__BB0_14;
	add.s64 	%rd17, %rd3, %rd15;
	ld.global.f32 	%f1, [%rd17];
	cvta.to.global.u64 	%rd18, %rd7;
	add.s64 	%rd19, %rd18, %rd15;
	ld.global.u32 	%r15, [%rd19];
	ld.global.u32 	%r3, [%rd19+4];
	setp.ge.s32 	%p6, %r15, %r3;
	mov.pred 	%p13, 0;
	mov.f32 	%f17, %f1;
	@%p6 bra 	$L__BB0_11;
	cvta.to.global.u64 	%rd6, %rd8;
	mov.f32 	%f17, %f1;
$L__BB0_4:
	mul.wide.s32 	%rd20, %r15, 4;
	add.s64 	%rd21, %rd6, %rd20;
	ld.global.u32 	%r5, [%rd21];
	setp.lt.s32 	%p7, %r5, %r1;
	@%p7 bra 	$L__BB0_6;
	add.s64 	%rd23, %rd1, %rd20;
	ld.global.f32 	%f7, [%rd23];
	mul.wide.s32 	%rd24, %r5, 4;
	add.s64 	%rd25, %rd3, %rd24;
	ld.global.f32 	%f8, [%rd25];
	mul.f32 	%f9, %f7, %f8;
	sub.f32 	%f17, %f17, %f9;
	mov.b16 	%rs5, 1;
	bra.uni 	$L__BB0_9;
$L__BB0_6:
	mul.wide.s32 	%rd26, %r5, 4;
	add.s64 	%rd27, %rd4, %rd26;
	ld.global.u32 	%r6, [%rd27];
	setp.ne.s32 	%p8, %r6, 1;
	@%p8 bra 	$L__BB0_8;
	add.s64 	%rd29, %rd1, %rd20;
	ld.global.f32 	%f10, [%rd29];
	add.s64 	%rd31, %rd2, %rd26;
	ld.global.f32 	%f11, [%rd31];
	mul.f32 	%f12, %f10, %f11;
	sub.f32 	%f17, %f17, %f12;
	mov.b16 	%rs5, 1;
	bra.uni 	$L__BB0_9;
$L__BB0_8:
	setp.ne.s32 	%p9, %r6, 0;
	selp.u16 	%rs5, 1, 0, %p9;
$L__BB0_9:
	add.s32 	%r15, %r15, 1;
	setp.lt.s32 	%p10, %r15, %r3;
	setp.ne.s16 	%p11, %rs5, 0;
	and.pred  	%p12, %p10, %p11;
	@%p12 bra 	$L__BB0_4;
	setp.eq.s16 	%p13, %rs5, 0;
$L__BB0_11:
	@%p13 bra 	$L__BB0_13;
	cvta.to.global.u64 	%rd32, %rd9;
	add.s64 	%rd34, %rd32, %rd15;
	ld.global.f32 	%f13, [%rd34];
	fma.rn.f32 	%f14, %f1, %f13, %f17;
	div.rn.f32 	%f15, %f14, %f13;
	add.s64 	%rd35, %rd2, %rd15;
	st.global.f32 	[%rd35], %f15;
	mov.b32 	%r13, 1;
	st.global.u32 	[%rd5], %r13;
	bra.uni 	$L__BB0_14;
$L__BB0_13:
	cvta.to.global.u64 	%rd36, %rd10;
	mov.b32 	%r14, 0;
	st.global.u32 	[%rd36], %r14;
$L__BB0_14:
	bar.sync 	0;
	ret;

}
	// .globl	_Z13backwardSweepPKiS0_PKfiPfS3_S3_PiS4_
.visible .entry _Z13backwardSweepPKiS0_PKfiPfS3_S3_PiS4_(
	.param .u64 .ptr .align 1 _Z13backwardSweepPKiS0_PKfiPfS3_S3_PiS4__param_0,
	.param .u64 .ptr .align 1 _Z13backwardSweepPKiS0_PKfiPfS3_S3_PiS4__param_1,
	.param .u64 .ptr .align 1 _Z13backwardSweepPKiS0_PKfiPfS3_S3_PiS4__param_2,
	.param .u32 _Z13backwardSweepPKiS0_PKfiPfS3_S3_PiS4__param_3,
	.param .u64 .ptr .align 1 _Z13backwardSweepPKiS0_PKfiPfS3_S3_PiS4__param_4,
	.param .u64 .ptr .align 1 _Z13backwardSweepPKiS0_PKfiPfS3_S3_PiS4__param_5,
	.param .u64 .ptr .align 1 _Z13backwardSweepPKiS0_PKfiPfS3_S3_PiS4__param_6,
	.param .u64 .ptr .align 1 _Z13backwardSweepPKiS0_PKfiPfS3_S3_PiS4__param_7,
	.param .u64 .ptr .align 1 _Z13backwardSweepPKiS0_PKfiPfS3_S3_PiS4__param_8
)
{
	.reg .pred 	%p<14>;
	.reg .b16 	%rs<6>;
	.reg .b32 	%r<16>;
	.reg .b32 	%f<19>;
	.reg .b64 	%rd<37>;

	ld.param.u64 	%rd7, [_Z13backwardSweepPKiS0_PKfiPfS3_S3_PiS4__param_0];
	ld.param.u64 	%rd8, [_Z13backwardSweepPKiS0_PKfiPfS3_S3_PiS4__param_1];
	ld.param.u64 	%rd11, [_Z13backwardSweepPKiS0_PKfiPfS3_S3_PiS4__param_2];
	ld.param.u32 	%r8, [_Z13backwardSweepPKiS0_PKfiPfS3_S3_PiS4__param_3];
	ld.param.u64 	%rd12, [_Z13backwardSweepPKiS0_PKfiPfS3_S3_PiS4__param_4];
	ld.param.u64 	%rd13, [_Z13backwardSweepPKiS0_PKfiPfS3_S3_PiS4__param_5];
	ld.param.u64 	%rd9, [_Z13backwardSweepPKiS0_PKfiPfS3_S3_PiS4__param_6];
	ld.param.u64 	%rd14, [_Z13backwardSweepPKiS0_PKfiPfS3_S3_PiS4__param_7];
	ld.param.u64 	%rd10, [_Z13backwardSweepPKiS0_PKfiPfS3_S3_PiS4__param_8];
	cvta.to.global.u64 	%rd1, %rd11;
	cvta.to.global.u64 	%rd2, %rd12;
	cvta.to.global.u64 	%rd3, %rd13;
	cvta.to.global.u64 	%rd4, %rd14;
	mov.u32 	%r9, %ctaid.x;
	mov.u32 	%r10, %ntid.x;
	mov.u32 	%r11, %tid.x;
	mad.lo.s32 	%r1, %r9, %r10, %r11;
	setp.ge.s32 	%p3, %r1, %r8;
	@%p3 bra 	$L__BB1_14;
	mul.wide.s32 	%rd15, %r1, 4;
	add.s64 	%rd5, %rd4, %rd15;
	ld.global.u32 	%r12, [%rd5];
	setp.ne.s32 	%p4, %r12, 1;
	@%p4 bra 	$L__BB1_14;
	add.s64 	%rd17, %rd3, %rd15;
	ld.global.f32 	%f1, [%rd17];
	cvta.to.global.u64 	%rd18, %rd7;
	add.s64 	%rd19, %rd18, %rd15;
	ld.global.u32 	%r15, [%rd19];
	ld.global.u32 	%r3, [%rd19+4];
	setp.ge.s32 	%p6, %r15, %r3;
	mov.pred 	%p13, 0;
	mov.f32 	%f17, %f1;
	@%p6 bra 	$L__BB1_11;
	cvta.to.global.u64 	%rd6, %rd8;
	mov.f32 	%f17, %f1;
$L__BB1_4:
	mul.wide.s32 	%rd20, %r15, 4;
	add.s64 	%rd21, %rd6, %rd20;
	ld.global.u32 	%r5, [%rd21];
	setp.gt.s32 	%p7, %r5, %r1;
	@%p7 bra 	$L__BB1_6;
	add.s64 	%rd23, %rd1, %rd20;
	ld.global.f32 	%f7, [%rd23];
	mul.wide.s32 	%rd24, %r5, 4;
	add.s64 	%rd25, %rd3, %rd24;
	ld.global.f32 	%f8, [%rd25];
	mul.f32 	%f9, %f7, %f8;
	sub.f32 	%f17, %f17, %f9;
	mov.b16 	%rs5, 1;
	bra.uni 	$L__BB1_9;
$L__BB1_6:
	mul.wide.s32 	%rd26, %r5, 4;
	add.s64 	%rd27, %rd4, %rd26;
	ld.global.u32 	%r6, [%rd27];
	setp.ne.s32 	%p8, %r6, 0;
	@%p8 bra 	$L__BB1_8;
	add.s64 	%rd29, %rd1, %rd20;
	ld.global.f32 	%f10, [%rd29];
	add.s64 	%rd31, %rd2, %rd26;
	ld.global.f32 	%f11, [%rd31];
	mul.f32 	%f12, %f10, %f11;
	sub.f32 	%f17, %f17, %f12;
	mov.b16 	%rs5, 1;
	bra.uni 	$L__BB1_9;
$L__BB1_8:
	setp.ne.s32 	%p9, %r6, 1;
	selp.u16 	%rs5, 1, 0, %p9;
$L__BB1_9:
	add.s32 	%r15, %r15, 1;
	setp.lt.s32 	%p10, %r15, %r3;
	setp.ne.s16 	%p11, %rs5, 0;
	and.pred  	%p12, %p10, %p11;
	@%p12 bra 	$L__BB1_4;
	setp.eq.s16 	%p13, %rs5, 0;
$L__BB1_11:
	@%p13 bra 	$L__BB1_13;
	cvta.to.global.u64 	%rd32, %rd9;
	add.s64 	%rd34, %rd32, %rd15;
	ld.global.f32 	%f13, [%rd34];
	fma.rn.f32 	%f14, %f1, %f13, %f17;
	div.rn.f32 	%f15, %f14, %f13;
	add.s64 	%rd35, %rd2, %rd15;
	st.global.f32 	[%rd35], %f15;
	mov.b32 	%r13, 0;
	st.global.u32 	[%rd5], %r13;
	bra.uni 	$L__BB1_14;
$L__BB1_13:
	cvta.to.global.u64 	%rd36, %rd10;
	mov.b32 	%r14, 0;
	st.global.u32 	[%rd36], %r14;
$L__BB1_14:
	bar.sync 	0;
	ret;

}


// ===== COMPILED SASS (sm_100) =====

	.target	sm_100

	.elftype	@"ET_EXEC"


//--------------------- .note.nv.tkinfo           --------------------------
	.section	.note.nv.tkinfo,"",@"SHT_NOTE"
	.sectionflags	@"SHF_NOTE_NV_TKINFO"
	.tkinfo
        /*0018*/ 	.word	0x00000002
        /*0030*/ 	.string	""
        /*0030*/ 	.string	"ptxas"
        /*0030*/ 	.string	"Cuda compilation tools, release 13.0, V13.0.88"
        /*0030*/ 	.string	"Build cuda_13.0.r13.0/compiler.36424714_0"
        /*0030*/ 	.string	"-arch sm_100 -m 64 "



//--------------------- .note.nv.cuinfo           --------------------------
	.section	.note.nv.cuinfo,"",@"SHT_NOTE"
	.sectionflags	@"SHF_NOTE_NV_CUINFO"
        /*0018*/ 	.short	0x0002
        /*001a*/ 	.short	0x0064
        /*001c*/ 	.short	0x0082
	.zero		2


//--------------------- .nv.info                  --------------------------
	.section	.nv.info,"",@"SHT_CUDA_INFO"
	.align	4


	//----- nvinfo : EIATTR_REGCOUNT
	.align		4
        /*0000*/ 	.byte	0x04, 0x2f
        /*0002*/ 	.short	(.L_1 - .L_0)
	.align		4
.L_0:
        /*0004*/ 	.word	index@(_Z12forwardSweepPKiS0_PKfiPfS3_PiS3_S4_)
        /*0008*/ 	.word	0x0000001b


	//----- nvinfo : EIATTR_FRAME_SIZE
	.align		4
.L_1:
        /*000c*/ 	.byte	0x04, 0x11
        /*000e*/ 	.short	(.L_3 - .L_2)
	.align		4
.L_2:
        /*0010*/ 	.word	index@($__internal_1_$__cuda_sm3x_div_rn_noftz_f32_slowpath)
        /*0014*/ 	.word	0x00000000


	//----- nvinfo : EIATTR_FRAME_SIZE
	.align		4
.L_3:
        /*0018*/ 	.byte	0x04, 0x11
        /*001a*/ 	.short	(.L_5 - .L_4)
	.align		4
.L_4:
        /*001c*/ 	.word	index@(_Z12forwardSweepPKiS0_PKfiPfS3_PiS3_S4_)
        /*0020*/ 	.word	0x00000000


	//----- nvinfo : EIATTR_REGCOUNT
	.align		4
.L_5:
        /*0024*/ 	.byte	0x04, 0x2f
        /*0026*/ 	.short	(.L_7 - .L_6)
	.align		4
.L_6:
        /*0028*/ 	.word	index@(_Z13backwardSweepPKiS0_PKfiPfS3_S3_PiS4_)
        /*002c*/ 	.word	0x0000001b


	//----- nvinfo : EIATTR_FRAME_SIZE
	.align		4
.L_7:
        /*0030*/ 	.byte	0x04, 0x11
        /*0032*/ 	.short	(.L_9 - .L_8)
	.align		4
.L_8:
        /*0034*/ 	.word	index@($__internal_0_$__cuda_sm3x_div_rn_noftz_f32_slowpath)
        /*0038*/ 	.word	0x00000000


	//----- nvinfo : EIATTR_FRAME_SIZE
	.align		4
.L_9:
        /*003c*/ 	.byte	0x04, 0x11
        /*003e*/ 	.short	(.L_11 - .L_10)
	.align		4
.L_10:
        /*0040*/ 	.word	index@(_Z13backwardSweepPKiS0_PKfiPfS3_S3_PiS4_)
        /*0044*/ 	.word	0x00000000


	//----- nvinfo : EIATTR_MIN_STACK_SIZE
	.align		4
.L_11:
        /*0048*/ 	.byte	0x04, 0x12
        /*004a*/ 	.short	(.L_13 - .L_12)
	.align		4
.L_12:
        /*004c*/ 	.word	index@(_Z13backwardSweepPKiS0_PKfiPfS3_S3_PiS4_)
        /*0050*/ 	.word	0x00000000


	//----- nvinfo : EIATTR_MIN_STACK_SIZE
	.align		4
.L_13:
        /*0054*/ 	.byte	0x04, 0x12
        /*0056*/ 	.short	(.L_15 - .L_14)
	.align		4
.L_14:
        /*0058*/ 	.word	index@(_Z12forwardSweepPKiS0_PKfiPfS3_PiS3_S4_)
        /*005c*/ 	.word	0x00000000
.L_15:


//--------------------- .nv.compat                --------------------------
	.section	.nv.compat,"",@"SHT_CUDA_COMPAT_INFO"
	.align	4
        /*0000*/ 	.byte	0x02, 0x09, 0x00, 0x00, 0x02, 0x02, 0x01, 0x00, 0x02, 0x05, 0x05, 0x00, 0x03, 0x07, 0x01, 0x01
        /*0010*/ 	.byte	0x02, 0x03, 0x00, 0x00, 0x02, 0x06, 0x01, 0x00, 0x04, 0x0b, 0x08, 0x00, 0x01, 0x00, 0x00, 0x00
        /*0020*/ 	.byte	0x00, 0x00, 0x00, 0x00


//--------------------- .nv.info._Z13backwardSweepPKiS0_PKfiPfS3_S3_PiS4_ --------------------------
	.section	.nv.info._Z13backwardSweepPKiS0_PKfiPfS3_S3_PiS4_,"",@"SHT_CUDA_INFO"
	.sectionflags	@""
	.align	4


	//----- nvinfo : EIATTR_CUDA_API_VERSION
	.align		4
        /*0000*/ 	.byte	0x04, 0x37
        /*0002*/ 	.short	(.L_17 - .L_16)
.L_16:
        /*0004*/ 	.word	0x00000082


	//----- nvinfo : EIATTR_KPARAM_INFO
	.align		4
.L_17:
        /*0008*/ 	.byte	0x04, 0x17
        /*000a*/ 	.short	(.L_19 - .L_18)
.L_18:
        /*000c*/ 	.word	0x00000000
        /*0010*/ 	.short	0x0008
        /*0012*/ 	.short	0x0040
        /*0014*/ 	.byte	0x00, 0xf5, 0x21, 0x00


	//----- nvinfo : EIATTR_KPARAM_INFO
	.align		4
.L_19:
        /*0018*/ 	.byte	0x04, 0x17
        /*001a*/ 	.short	(.L_21 - .L_20)
.L_20:
        /*001c*/ 	.word	0x00000000
        /*0020*/ 	.short	0x0007
        /*0022*/ 	.short	0x0038
        /*0024*/ 	.byte	0x00, 0xf5, 0x21, 0x00


	//----- nvinfo : EIATTR_KPARAM_INFO
	.align		4
.L_21:
        /*0028*/ 	.byte	0x04, 0x17
        /*002a*/ 	.short	(.L_23 - .L_22)
.L_22:
        /*002c*/ 	.word	0x00000000
        /*0030*/ 	.short	0x0006
        /*0032*/ 	.short	0x0030
        /*0034*/ 	.byte	0x00, 0xf5, 0x21, 0x00


	//----- nvinfo : EIATTR_KPARAM_INFO
	.align		4
.L_23:
        /*0038*/ 	.byte	0x04, 0x17
        /*003a*/ 	.short	(.L_25 - .L_24)
.L_24:
        /*003c*/ 	.word	0x00000000
        /*0040*/ 	.short	0x0005
        /*0042*/ 	.short	0x0028
        /*0044*/ 	.byte	0x00, 0xf5, 0x21, 0x00


	//----- nvinfo : EIATTR_KPARAM_INFO
	.align		4
.L_25:
        /*0048*/ 	.byte	0x04, 0x17
        /*004a*/ 	.short	(.L_27 - .L_26)
.L_26:
        /*004c*/ 	.word	0x00000000
        /*0050*/ 	.short	0x0004
        /*0052*/ 	.short	0x0020
        /*0054*/ 	.byte	0x00, 0xf5, 0x21, 0x00


	//----- nvinfo : EIATTR_KPARAM_INFO
	.align		4
.L_27:
        /*0058*/ 	.byte	0x04, 0x17
        /*005a*/ 	.short	(.L_29 - .L_28)
.L_28:
        /*005c*/ 	.word	0x00000000
        /*0060*/ 	.short	0x0003
        /*0062*/ 	.short	0x0018
        /*0064*/ 	.byte	0x00, 0xf0, 0x11, 0x00


	//----- nvinfo : EIATTR_KPARAM_INFO
	.align		4
.L_29:
        /*0068*/ 	.byte	0x04, 0x17
        /*006a*/ 	.short	(.L_31 - .L_30)
.L_30:
        /*006c*/ 	.word	0x00000000
        /*0070*/ 	.short	0x0002
        /*0072*/ 	.short	0x0010
        /*0074*/ 	.byte	0x00, 0xf5, 0x21, 0x00


	//----- nvinfo : EIATTR_KPARAM_INFO
	.align		4
.L_31:
        /*0078*/ 	.byte	0x04, 0x17
        /*007a*/ 	.short	(.L_33 - .L_32)
.L_32:
        /*007c*/ 	.word	0x00000000
        /*0080*/ 	.short	0x0001
        /*0082*/ 	.short	0x0008
        /*0084*/ 	.byte	0x00, 0xf5, 0x21, 0x00


	//----- nvinfo : EIATTR_KPARAM_INFO
	.align		4
.L_33:
        /*0088*/ 	.byte	0x04, 0x17
        /*008a*/ 	.short	(.L_35 - .L_34)
.L_34:
        /*008c*/ 	.word	0x00000000
        /*0090*/ 	.short	0x0000
        /*0092*/ 	.short	0x0000
        /*0094*/ 	.byte	0x00, 0xf5, 0x21, 0x00


	//----- nvinfo : EIATTR_SPARSE_MMA_MASK
	.align		4
.L_35:
        /*0098*/ 	.byte	0x03, 0x50
        /*009a*/ 	.short	0x0000


	//----- nvinfo : EIATTR_MAXREG_COUNT
	.align		4
        /*009c*/ 	.byte	0x03, 0x1b
        /*009e*/ 	.short	0x00ff


	//----- nvinfo : EIATTR_NUM_BARRIERS
	.align		4
        /*00a0*/ 	.byte	0x02, 0x4c
        /*00a2*/ 	.byte	0x01
	.zero		1


	//----- nvinfo : EIATTR_MERCURY_ISA_VERSION
	.align		4
        /*00a4*/ 	.byte	0x03, 0x5f
        /*00a6*/ 	.short	0x0101


	//----- nvinfo : EIATTR_VRC_CTA_INIT_COUNT
	.align		4
        /*00a8*/ 	.byte	0x02, 0x4a
	.zero		1
	.zero		1


	//----- nvinfo : EIATTR_EXIT_INSTR_OFFSETS
	.align		4
        /*00ac*/ 	.byte	0x04, 0x1c
        /*00ae*/ 	.short	(.L_37 - .L_36)


	//   ....[0]....
.L_36:
        /*00b0*/ 	.word	0x000007b0


	//----- nvinfo : EIATTR_CRS_STACK_SIZE
	.align		4
.L_37:
        /*00b4*/ 	.byte	0x04, 0x1e
        /*00b6*/ 	.short	(.L_39 - .L_38)
.L_38:
        /*00b8*/ 	.word	0x00000000


	//----- nvinfo : EIATTR_CBANK_PARAM_SIZE
	.align		4
.L_39:
        /*00bc*/ 	.byte	0x03, 0x19
        /*00be*/ 	.short	0x0048


	//----- nvinfo : EIATTR_PARAM_CBANK
	.align		4
        /*00c0*/ 	.byte	0x04, 0x0a
        /*00c2*/ 	.short	(.L_41 - .L_40)
	.align		4
.L_40:
        /*00c4*/ 	.word	index@(.nv.constant0._Z13backwardSweepPKiS0_PKfiPfS3_S3_PiS4_)
        /*00c8*/ 	.short	0x0380
        /*00ca*/ 	.short	0x0048


	//----- nvinfo : EIATTR_SW_WAR
	.align		4
.L_41:
        /*00cc*/ 	.byte	0x04, 0x36
        /*00ce*/ 	.short	(.L_43 - .L_42)
.L_42:
        /*00d0*/ 	.word	0x00000008
.L_43:


//--------------------- .nv.info._Z12forwardSweepPKiS0_PKfiPfS3_PiS3_S4_ --------------------------
	.section	.nv.info._Z12forwardSweepPKiS0_PKfiPfS3_PiS3_S4_,"",@"SHT_CUDA_INFO"
	.sectionflags	@""
	.align	4


	//----- nvinfo : EIATTR_CUDA_API_VERSION
	.align		4
        /*0000*/ 	.byte	0x04, 0x37
        /*0002*/ 	.short	(.L_45 - .L_44)
.L_44:
        /*0004*/ 	.word	0x00000082


	//----- nvinfo : EIATTR_KPARAM_INFO
	.align		4
.L_45:
        /*0008*/ 	.byte	0x04, 0x17
        /*000a*/ 	.short	(.L_47 - .L_46)
.L_46:
        /*000c*/ 	.word	0x00000000
        /*0010*/ 	.short	0x0008
        /*0012*/ 	.short	0x0040
        /*0014*/ 	.byte	0x00, 0xf5, 0x21, 0x00


	//----- nvinfo : EIATTR_KPARAM_INFO
	.align		4
.L_47:
        /*0018*/ 	.byte	0x04, 0x17
        /*001a*/ 	.short	(.L_49 - .L_48)
.L_48:
        /*001c*/ 	.word	0x00000000
        /*0020*/ 	.short	0x0007
        /*0022*/ 	.short	0x0038
        /*0024*/ 	.byte	0x00, 0xf5, 0x21, 0x00


	//----- nvinfo : EIATTR_KPARAM_INFO
	.align		4
.L_49:
        /*0028*/ 	.byte	0x04, 0x17
        /*002a*/ 	.short	(.L_51 - .L_50)
.L_50:
        /*002c*/ 	.word	0x00000000
        /*0030*/ 	.short	0x0006
        /*0032*/ 	.short	0x0030
        /*0034*/ 	.byte	0x00, 0xf5, 0x21, 0x00


	//----- nvinfo : EIATTR_KPARAM_INFO
	.align		4
.L_51:
        /*0038*/ 	.byte	0x04, 0x17
        /*003a*/ 	.short	(.L_53 - .L_52)
.L_52:
        /*003c*/ 	.word	0x00000000
        /*0040*/ 	.short	0x0005
        /*0042*/ 	.short	0x0028
        /*0044*/ 	.byte	0x00, 0xf5, 0x21, 0x00


	//----- nvinfo : EIATTR_KPARAM_INFO
	.align		4
.L_53:
        /*0048*/ 	.byte	0x04, 0x17
        /*004a*/ 	.short	(.L_55 - .L_54)
.L_54:
        /*004c*/ 	.word	0x00000000
        /*0050*/ 	.short	0x0004
        /*0052*/ 	.short	0x0020
        /*0054*/ 	.byte	0x00, 0xf5, 0x21, 0x00


	//----- nvinfo : EIATTR_KPARAM_INFO
	.align		4
.L_55:
        /*0058*/ 	.byte	0x04, 0x17
        /*005a*/ 	.short	(.L_57 - .L_56)
.L_56:
        /*005c*/ 	.word	0x00000000
        /*0060*/ 	.short	0x0003
        /*0062*/ 	.short	0x0018
        /*0064*/ 	.byte	0x00, 0xf0, 0x11, 0x00


	//----- nvinfo : EIATTR_KPARAM_INFO
	.align		4
.L_57:
        /*0068*/ 	.byte	0x04, 0x17
        /*006a*/ 	.short	(.L_59 - .L_58)
.L_58:
        /*006c*/ 	.word	0x00000000
        /*0070*/ 	.short	0x0002
        /*0072*/ 	.short	0x0010
        /*0074*/ 	.byte	0x00, 0xf5, 0x21, 0x00


	//----- nvinfo : EIATTR_KPARAM_INFO
	.align		4
.L_59:
        /*0078*/ 	.byte	0x04, 0x17
        /*007a*/ 	.short	(.L_61 - .L_60)
.L_60:
        /*007c*/ 	.word	0x00000000
        /*0080*/ 	.short	0x0001
        /*0082*/ 	.short	0x0008
        /*0084*/ 	.byte	0x00, 0xf5, 0x21, 0x00


	//----- nvinfo : EIATTR_KPARAM_INFO
	.align		4
.L_61:
        /*0088*/ 	.byte	0x04, 0x17
        /*008a*/ 	.short	(.L_63 - .L_62)
.L_62:
        /*008c*/ 	.word	0x00000000
        /*0090*/ 	.short	0x0000
        /*0092*/ 	.short	0x0000
        /*0094*/ 	.byte	0x00, 0xf5, 0x21, 0x00


	//----- nvinfo : EIATTR_SPARSE_MMA_MASK
	.align		4
.L_63:
        /*0098*/ 	.byte	0x03, 0x50
        /*009a*/ 	.short	0x0000


	//----- nvinfo : EIATTR_MAXREG_COUNT
	.align		4
        /*009c*/ 	.byte	0x03, 0x1b
        /*009e*/ 	.short	0x00ff


	//----- nvinfo : EIATTR_NUM_BARRIERS
	.align		4
        /*00a0*/ 	.byte	0x02, 0x4c
        /*00a2*/ 	.byte	0x01
	.zero		1


	//----- nvinfo : EIATTR_MERCURY_ISA_VERSION
	.align		4
        /*00a4*/ 	.byte	0x03, 0x5f
        /*00a6*/ 	.short	0x0101


	//----- nvinfo : EIATTR_VRC_CTA_INIT_COUNT
	.align		4
        /*00a8*/ 	.byte	0x02, 0x4a
	.zero		1
	.zero		1


	//----- nvinfo : EIATTR_EXIT_INSTR_OFFSETS
	.align		4
        /*00ac*/ 	.byte	0x04, 0x1c
        /*00ae*/ 	.short	(.L_65 - .L_64)


	//   ....[0]....
.L_64:
        /*00b0*/ 	.word	0x000007c0


	//----- nvinfo : EIATTR_CRS_STACK_SIZE
	.align		4
.L_65:
        /*00b4*/ 	.byte	0x04, 0x1e
        /*00b6*/ 	.short	(.L_67 - .L_66)
.L_66:
        /*00b8*/ 	.word	0x00000000


	//----- nvinfo : EIATTR_CBANK_PARAM_SIZE
	.align		4
.L_67:
        /*00bc*/ 	.byte	0x03, 0x19
        /*00be*/ 	.short	0x0048


	//----- nvinfo : EIATTR_PARAM_CBANK
	.align		4
        /*00c0*/ 	.byte	0x04, 0x0a
        /*00c2*/ 	.short	(.L_69 - .L_68)
	.align		4
.L_68:
        /*00c4*/ 	.word	index@(.nv.constant0._Z12forwardSweepPKiS0_PKfiPfS3_PiS3_S4_)
        /*00c8*/ 	.short	0x0380
        /*00ca*/ 	.short	0x0048


	//----- nvinfo : EIATTR_SW_WAR
	.align		4
.L_69:
        /*00cc*/ 	.byte	0x04, 0x36
        /*00ce*/ 	.short	(.L_71 - .L_70)
.L_70:
        /*00d0*/ 	.word	0x00000008
.L_71:


//--------------------- .nv.callgraph             --------------------------
	.section	.nv.callgraph,"",@"SHT_CUDA_CALLGRAPH"
	.align	4
	.sectionentsize	8
	.align		4
        /*0000*/ 	.word	0x00000000
	.align		4
        /*0004*/ 	.word	0xffffffff
	.align		4
        /*0008*/ 	.word	0x00000000
	.align		4
        /*000c*/ 	.word	0xfffffffe
	.align		4
        /*0010*/ 	.word	0x00000000
	.align		4
        /*0014*/ 	.word	0xfffffffd
	.align		4
        /*0018*/ 	.word	0x00000000
	.align		4
        /*001c*/ 	.word	0xfffffffc


//--------------------- .text._Z13backwardSweepPKiS0_PKfiPfS3_S3_PiS4_ --------------------------
	.section	.text._Z13backwardSweepPKiS0_PKfiPfS3_S3_PiS4_,"ax",@progbits
	.align	128
        .global         _Z13backwardSweepPKiS0_PKfiPfS3_S3_PiS4_
        .type           _Z13backwardSweepPKiS0_PKfiPfS3_S3_PiS4_,@function
        .size           _Z13backwardSweepPKiS0_PKfiPfS3_S3_PiS4_,(.L_x_50 - _Z13backwardSweepPKiS0_PKfiPfS3_S3_PiS4_)
        .other          _Z13backwardSweepPKiS0_PKfiPfS3_S3_PiS4_,@"STO_CUDA_ENTRY STV_DEFAULT"
_Z13backwardSweepPKiS0_PKfiPfS3_S3_PiS4_:
.text._Z13backwardSweepPKiS0_PKfiPfS3_S3_PiS4_:
[----:B------:R-:W-:Y:S01]  /*0000*/  LDC R1, c[0x0][0x37c] ;  /* 0x0000df00ff017b82 */ /* 0x000fe20000000800 */
[----:B------:R-:W0:Y:S07]  /*0010*/  S2R R3, SR_TID.X ;  /* 0x0000000000037919 */ /* 0x000e2e0000002100 */
[----:B------:R-:W0:Y:S01]  /*0020*/  S2UR UR4, SR_CTAID.X ;  /* 0x00000000000479c3 */ /* 0x000e220000002500 */
[----:B------:R-:W1:Y:S01]  /*0030*/  LDCU UR5, c[0x0][0x398] ;  /* 0x00007300ff0577ac */ /* 0x000e620008000800 */
[----:B------:R-:W-:Y:S06]  /*0040*/  BSSY.RECONVERGENT B0, `(.L_x_0) ;  /* 0x0000075000007945 */ /* 0x000fec0003800200 */
[----:B------:R-:W0:Y:S02]  /*0050*/  LDC R2, c[0x0][0x360] ;  /* 0x0000d800ff027b82 */ /* 0x000e240000000800 */
[----:B0-----:R-:W-:-:S05]  /*0060*/  IMAD R2, R2, UR4, R3 ;  /* 0x0000000402027c24 */ /* 0x001fca000f8e0203 */
[----:B-1----:R-:W-:-:S13]  /*0070*/  ISETP.GE.AND P0, PT, R2, UR5, PT ;  /* 0x0000000502007c0c */ /* 0x002fda000bf06270 */
[----:B------:R-:W-:Y:S05]  /*0080*/  @P0 BRA `(.L_x_1) ;  /* 0x0000000400c00947 */ /* 0x000fea0003800000 */
[----:B------:R-:W0:Y:S08]  /*0090*/  LDC.64 R16, c[0x0][0x358] ;  /* 0x0000d600ff107b82 */ /* 0x000e300000000a00 */
[----:B------:R-:W1:Y:S01]  /*00a0*/  LDC.64 R4, c[0x0][0x3b8] ;  /* 0x0000ee00ff047b82 */ /* 0x000e620000000a00 */
[----:B0-----:R-:W-:Y:S02]  /*00b0*/  R2UR UR4, R16 ;  /* 0x00000000100472ca */ /* 0x001fe400000e0000 */
[----:B------:R-:W-:Y:S01]  /*00c0*/  R2UR UR5, R17 ;  /* 0x00000000110572ca */ /* 0x000fe200000e0000 */
[----:B-1----:R-:W-:-:S12]  /*00d0*/  IMAD.WIDE R4, R2, 0x4, R4 ;  /* 0x0000000402047825 */ /* 0x002fd800078e0204 */
[----:B------:R-:W2:Y:S02]  /*00e0*/  LDG.E R0, desc[UR4][R4.64] ;  /* 0x0000000404007981 */ /* 0x000ea4000c1e1900 */
[----:B--2---:R-:W-:-:S13]  /*00f0*/  ISETP.NE.AND P0, PT, R0, 0x1, PT ;  /* 0x000000010000780c */ /* 0x004fda0003f05270 */
[----:B------:R-:W-:Y:S05]  /*0100*/  @P0 BRA `(.L_x_1) ;  /* 0x0000000400a00947 */ /* 0x000fea0003800000 */
[----:B------:R-:W0:Y:S01]  /*0110*/  LDC.64 R8, c[0x0][0x380] ;  /* 0x0000e000ff087b82 */ /* 0x000e220000000a00 */
[C---:B------:R-:W-:Y:S02]  /*0120*/  R2UR UR6, R16.reuse ;  /* 0x00000000100672ca */ /* 0x040fe400000e0000 */
[C---:B------:R-:W-:Y:S02]  /*0130*/  R2UR UR7, R17.reuse ;  /* 0x00000000110772ca */ /* 0x040fe400000e0000 */
[C---:B------:R-:W-:Y:S02]  /*0140*/  R2UR UR8, R16.reuse ;  /* 0x00000000100872ca */ /* 0x040fe400000e0000 */
[C---:B------:R-:W-:Y:S01]  /*0150*/  R2UR UR9, R17.reuse ;  /* 0x00000000110972ca */ /* 0x040fe200000e0000 */
[----:B------:R-:W1:Y:S01]  /*0160*/  LDC.64 R6, c[0x0][0x3a8] ;  /* 0x0000ea00ff067b82 */ /* 0x000e620000000a00 */
[----:B------:R-:W-:Y:S02]  /*0170*/  R2UR UR4, R16 ;  /* 0x00000000100472ca */ /* 0x000fe400000e0000 */
[----:B------:R-:W-:Y:S01]  /*0180*/  R2UR UR5, R17 ;  /* 0x00000000110572ca */ /* 0x000fe200000e0000 */
[----:B0-----:R-:W-:-:S05]  /*0190*/  IMAD.WIDE R8, R2, 0x4, R8 ;  /* 0x0000000402087825 */ /* 0x001fca00078e0208 */
[----:B------:R-:W2:Y:S04]  /*01a0*/  LDG.E R19, desc[UR6][R8.64] ;  /* 0x0000000608137981 */ /* 0x000ea8000c1e1900 */
[----:B------:R-:W2:Y:S01]  /*01b0*/  LDG.E R0, desc[UR8][R8.64+0x4] ;  /* 0x0000040808007981 */ /* 0x000ea2000c1e1900 */
[----:B-1----:R-:W-:-:S05]  /*01c0*/  IMAD.WIDE R6, R2, 0x4, R6 ;  /* 0x0000000402067825 */ /* 0x002fca00078e0206 */
[----:B------:R-:W3:Y:S01]  /*01d0*/  LDG.E R3, desc[UR4][R6.64] ;  /* 0x0000000406037981 */ /* 0x000ee2000c1e1900 */
[----:B------:R-:W-:Y:S01]  /*01e0*/  BSSY.RECONVERGENT B1, `(.L_x_2) ;  /* 0x0000039000017945 */ /* 0x000fe20003800200 */
[----:B------:R-:W-:Y:S02]  /*01f0*/  PLOP3.LUT P0, PT, PT, PT, PT, 0x8, 0x80 ;  /* 0x000000000080781c */ /* 0x000fe40003f0e170 */
[----:B--2---:R-:W-:Y:S01]  /*0200*/  ISETP.GE.AND P1, PT, R19, R0, PT ;  /* 0x000000001300720c */ /* 0x004fe20003f26270 */
[----:B---3--:R-:W-:-:S12]  /*0210*/  IMAD.MOV.U32 R18, RZ, RZ, R3 ;  /* 0x000000ffff127224 */ /* 0x008fd800078e0003 */
[----:B------:R-:W-:Y:S05]  /*0220*/  @P1 BRA `(.L_x_3) ;  /* 0x0000000000d01947 */ /* 0x000fea0003800000 */
[----:B------:R-:W0:Y:S01]  /*0230*/  LDC.64 R6, c[0x0][0x390] ;  /* 0x0000e400ff067b82 */ /* 0x000e220000000a00 */
[----:B------:R-:W-:Y:S01]  /*0240*/  BSSY.RECONVERGENT B2, `(.L_x_4) ;  /* 0x0000031000027945 */ /* 0x000fe20003800200 */
[----:B------:R-:W-:-:S06]  /*0250*/  IMAD.MOV.U32 R18, RZ, RZ, R3 ;  /* 0x000000ffff127224 */ /* 0x000fcc00078e0003 */
[----:B------:R-:W1:Y:S08]  /*0260*/  LDC.64 R8, c[0x0][0x3a8] ;  /* 0x0000ea00ff087b82 */ /* 0x000e700000000a00 */
[----:B------:R-:W2:Y:S08]  /*0270*/  LDC.64 R10, c[0x0][0x3b8] ;  /* 0x0000ee00ff0a7b82 */ /* 0x000eb00000000a00 */
[----:B------:R-:W3:Y:S08]  /*0280*/  LDC.64 R12, c[0x0][0x3a0] ;  /* 0x0000e800ff0c7b82 */ /* 0x000ef00000000a00 */
[----:B------:R-:W4:Y:S02]  /*0290*/  LDC.64 R14, c[0x0][0x388] ;  /* 0x0000e200ff0e7b82 */ /* 0x000f240000000a00 */
.L_x_9:
[----:B------:R-:W-:Y:S01]  /*02a0*/  R2UR UR4, R16 ;  /* 0x00000000100472ca */ /* 0x000fe200000e0000 */
[----:B----4-:R-:W-:Y:S01]  /*02b0*/  IMAD.WIDE R20, R19, 0x4, R14 ;  /* 0x0000000413147825 */ /* 0x010fe200078e020e */
[----:B------:R-:W-:-:S13]  /*02c0*/  R2UR UR5, R17 ;  /* 0x00000000110572ca */ /* 0x000fda00000e0000 */
[----:B------:R-:W4:Y:S01]  /*02d0*/  LDG.E R23, desc[UR4][R20.64] ;  /* 0x0000000414177981 */ /* 0x000f22000c1e1900 */
[----:B------:R-:W-:Y:S01]  /*02e0*/  BSSY.RECONVERGENT B3, `(.L_x_5) ;  /* 0x0000021000037945 */ /* 0x000fe20003800200 */
[----:B----4-:R-:W-:-:S13]  /*02f0*/  ISETP.GT.AND P0, PT, R23, R2, PT ;  /* 0x000000021700720c */ /* 0x010fda0003f04270 */
[----:B------:R-:W-:Y:S05]  /*0300*/  @P0 BRA `(.L_x_6) ;  /* 0x00000000002c0947 */ /* 0x000fea0003800000 */
[C---:B------:R-:W-:Y:S01]  /*0310*/  R2UR UR6, R16.reuse ;  /* 0x00000000100672ca */ /* 0x040fe200000e0000 */
[----:B-1----:R-:W-:Y:S01]  /*0320*/  IMAD.WIDE R22, R23, 0x4, R8 ;  /* 0x0000000417167825 */ /* 0x002fe200078e0208 */
[----:B------:R-:W-:Y:S02]  /*0330*/  R2UR UR7, R17 ;  /* 0x00000000110772ca */ /* 0x000fe400000e0000 */
[----:B------:R-:W-:Y:S01]  /*0340*/  R2UR UR4, R16 ;  /* 0x00000000100472ca */ /* 0x000fe200000e0000 */
[----:B0-----:R-:W-:Y:S01]  /*0350*/  IMAD.WIDE R20, R19, 0x4, R6 ;  /* 0x0000000413147825 */ /* 0x001fe200078e0206 */
[----:B------:R-:W-:-:S09]  /*0360*/  R2UR UR5, R17 ;  /* 0x00000000110572ca */ /* 0x000fd200000e0000 */
[----:B------:R-:W4:Y:S04]  /*0370*/  LDG.E R22, desc[UR6][R22.64] ;  /* 0x0000000616167981 */ /* 0x000f28000c1e1900 */
[----:B------:R-:W4:Y:S01]  /*0380*/  LDG.E R21, desc[UR4][R20.64] ;  /* 0x0000000414157981 */ /* 0x000f22000c1e1900 */
[----:B------:R-:W-:Y:S02]  /*0390*/  IMAD.MOV.U32 R24, RZ, RZ, 0x1 ;  /* 0x00000001ff187424 */ /* 0x000fe400078e00ff */
[----:B----4-:R-:W-:Y:S01]  /*03a0*/  FFMA R18, -R21, R22, R18 ;  /* 0x0000001615127223 */ /* 0x010fe20000000112 */
[----:B------:R-:W-:Y:S06]  /*03b0*/  BRA `(.L_x_7) ;  /* 0x00000000004c7947 */ /* 0x000fec0003800000 */
.L_x_6:
[----:B------:R-:W-:Y:S01]  /*03c0*/  R2UR UR4, R16 ;  /* 0x00000000100472ca */ /* 0x000fe200000e0000 */
[----:B--2---:R-:W-:Y:S01]  /*03d0*/  IMAD.WIDE R20, R23, 0x4, R10 ;  /* 0x0000000417147825 */ /* 0x004fe200078e020a */
[----:B------:R-:W-:-:S13]  /*03e0*/  R2UR UR5, R17 ;  /* 0x00000000110572ca */ /* 0x000fda00000e0000 */
[----:B------:R-:W2:Y:S02]  /*03f0*/  LDG.E R20, desc[UR4][R20.64] ;  /* 0x0000000414147981 */ /* 0x000ea4000c1e1900 */
[----:B--2---:R-:W-:-:S13]  /*0400*/  ISETP.NE.AND P0, PT, R20, RZ, PT ;  /* 0x000000ff1400720c */ /* 0x004fda0003f05270 */
[----:B------:R-:W-:Y:S05]  /*0410*/  @P0 BRA `(.L_x_8) ;  /* 0x00000000002c0947 */ /* 0x000fea0003800000 */
[C---:B------:R-:W-:Y:S01]  /*0420*/  R2UR UR6, R16.reuse ;  /* 0x00000000100672ca */ /* 0x040fe200000e0000 */
[----:B---3--:R-:W-:Y:S01]  /*0430*/  IMAD.WIDE R22, R23, 0x4, R12 ;  /* 0x0000000417167825 */ /* 0x008fe200078e020c */
[----:B------:R-:W-:Y:S02]  /*0440*/  R2UR UR7, R17 ;  /* 0x00000000110772ca */ /* 0x000fe400000e0000 */
[----:B------:R-:W-:Y:S01]  /*0450*/  R2UR UR4, R16 ;  /* 0x00000000100472ca */ /* 0x000fe200000e0000 */
[----:B0-----:R-:W-:Y:S01]  /*0460*/  IMAD.WIDE R20, R19, 0x4, R6 ;  /* 0x0000000413147825 */ /* 0x001fe200078e0206 */
[----:B------:R-:W-:-:S09]  /*0470*/  R2UR UR5, R17 ;  /* 0x00000000110572ca */ /* 0x000fd200000e0000 */
[----:B------:R-:W2:Y:S04]  /*0480*/  LDG.E R23, desc[UR6][R22.64] ;  /* 0x0000000616177981 */ /* 0x000ea8000c1e1900 */
[----:B------:R-:W2:Y:S01]  /*0490*/  LDG.E R21, desc[UR4][R20.64] ;  /* 0x0000000414157981 */ /* 0x000ea2000c1e1900 */
[----:B------:R-:W-:Y:S02]  /*04a0*/  IMAD.MOV.U32 R24, RZ, RZ, 0x1 ;  /* 0x00000001ff187424 */ /* 0x000fe400078e00ff */
[----:B--2---:R-:W-:Y:S01]  /*04b0*/  FFMA R18, -R21, R23, R18 ;  /* 0x0000001715127223 */ /* 0x004fe20000000112 */
[----:B------:R-:W-:Y:S06]  /*04c0*/  BRA `(.L_x_7) ;  /* 0x0000000000087947 */ /* 0x000fec0003800000 */
.L_x_8:
[----:B------:R-:W-:-:S04]  /*04d0*/  ISETP.NE.AND P0, PT, R20, 0x1, PT ;  /* 0x000000011400780c */ /* 0x000fc80003f05270 */
[----:B------:R-:W-:-:S09]  /*04e0*/  SEL R24, RZ, 0x1, !P0 ;  /* 0x00000001ff187807 */ /* 0x000fd20004000000 */
.L_x_7:
[----:B------:R-:W-:Y:S05]  /*04f0*/  BSYNC.RECONVERGENT B3 ;  /* 0x0000000000037941 */ /* 0x000fea0003800200 */
.L_x_5:
[----:B------:R-:W-:Y:S01]  /*0500*/  VIADD R19, R19, 0x1 ;  /* 0x0000000113137836 */ /* 0x000fe20000000000 */
[----:B------:R-:W-:-:S04]  /*0510*/  PRMT R20, R24, 0x9910, RZ ;  /* 0x0000991018147816 */ /* 0x000fc800000000ff */
[----:B------:R-:W-:Y:S02]  /*0520*/  ISETP.GE.AND P0, PT, R19, R0, PT ;  /* 0x000000001300720c */ /* 0x000fe40003f06270 */
[----:B------:R-:W-:-:S13]  /*0530*/  ISETP.NE.AND P1, PT, R20, RZ, PT ;  /* 0x000000ff1400720c */ /* 0x000fda0003f25270 */
[----:B------:R-:W-:Y:S05]  /*0540*/  @!P0 BRA P1, `(.L_x_9) ;  /* 0xfffffffc00548947 */ /* 0x000fea000083ffff */
[----:B------:R-:W-:Y:S05]  /*0550*/  BSYNC.RECONVERGENT B2 ;  /* 0x0000000000027941 */ /* 0x000fea0003800200 */
.L_x_4:
[----:B------:R-:W-:-:S13]  /*0560*/  ISETP.EQ.AND P0, PT, R20, RZ, PT ;  /* 0x000000ff1400720c */ /* 0x000fda0003f02270 */
.L_x_3:
[----:B------:R-:W-:Y:S05]  /*0570*/  BSYNC.RECONVERGENT B1 ;  /* 0x0000000000017941 */ /* 0x000fea0003800200 */
.L_x_2:
[----:B------:R-:W-:Y:S05]  /*0580*/  @P0 BRA `(.L_x_10) ;  /* 0x0000000000700947 */ /* 0x000fea0003800000 */
[----:B0-----:R-:W0:Y:S01]  /*0590*/  LDC.64 R6, c[0x0][0x3b0] ;  /* 0x0000ec00ff067b82 */ /* 0x001e220000000a00 */
[----:B------:R-:W-:Y:S02]  /*05a0*/  R2UR UR4, R16 ;  /* 0x00000000100472ca */ /* 0x000fe400000e0000 */
[----:B------:R-:W-:Y:S01]  /*05b0*/  R2UR UR5, R17 ;  /* 0x00000000110572ca */ /* 0x000fe200000e0000 */
[----:B0-----:R-:W-:-:S12]  /*05c0*/  IMAD.WIDE R6, R2, 0x4, R6 ;  /* 0x0000000402067825 */ /* 0x001fd800078e0206 */
[----:B-1----:R-:W4:Y:S01]  /*05d0*/  LDG.E R9, desc[UR4][R6.64] ;  /* 0x0000000406097981 */ /* 0x002f22000c1e1900 */
[----:B------:R-:W-:Y:S01]  /*05e0*/  BSSY.RECONVERGENT B1, `(.L_x_11) ;  /* 0x000000d000017945 */ /* 0x000fe20003800200 */
[----:B----4-:R-:W2:Y:S01]  /*05f0*/  MUFU.RCP R8, R9 ;  /* 0x0000000900087308 */ /* 0x010ea20000001000 */
[----:B------:R-:W-:-:S07]  /*0600*/  FFMA R0, R3, R9, R18 ;  /* 0x0000000903007223 */ /* 0x000fce0000000012 */
[----:B------:R-:W0:Y:S01]  /*0610*/  FCHK P0, R0, R9 ;  /* 0x0000000900007302 */ /* 0x000e220000000000 */
[----:B--2---:R-:W-:-:S04]  /*0620*/  FFMA R11, -R9, R8, 1 ;  /* 0x3f800000090b7423 */ /* 0x004fc80000000108 */
[----:B------:R-:W-:-:S04]  /*0630*/  FFMA R11, R8, R11, R8 ;  /* 0x0000000b080b7223 */ /* 0x000fc80000000008 */
[----:B------:R-:W-:-:S04]  /*0640*/  FFMA R8, R0, R11, RZ ;  /* 0x0000000b00087223 */ /* 0x000fc800000000ff */
[----:B------:R-:W-:-:S04]  /*0650*/  FFMA R3, -R9, R8, R0 ;  /* 0x0000000809037223 */ /* 0x000fc80000000100 */
[----:B------:R-:W-:Y:S01]  /*0660*/  FFMA R11, R11, R3, R8 ;  /* 0x000000030b0b7223 */ /* 0x000fe20000000008 */
[----:B0-----:R-:W-:Y:S06]  /*0670*/  @!P0 BRA `(.L_x_12) ;  /* 0x00000000000c8947 */ /* 0x001fec0003800000 */
[----:B------:R-:W-:-:S07]  /*0680*/  MOV R6, 0x6a0 ;  /* 0x000006a000067802 */ /* 0x000fce0000000f00 */
[----:B---3--:R-:W-:Y:S05]  /*0690*/  CALL.REL.NOINC `($__internal_0_$__cuda_sm3x_div_rn_noftz_f32_slowpath) ;  /* 0x0000000000487944 */ /* 0x008fea0003c00000 */
[----:B------:R-:W-:-:S07]  /*06a0*/  IMAD.MOV.U32 R11, RZ, RZ, R0 ;  /* 0x000000ffff0b7224 */ /* 0x000fce00078e0000 */
.L_x_12:
[----:B------:R-:W-:Y:S05]  /*06b0*/  BSYNC.RECONVERGENT B1 ;  /* 0x0000000000017941 */ /* 0x000fea0003800200 */
.L_x_11:
[----:B------:R-:W0:Y:S01]  /*06c0*/  LDC.64 R6, c[0x0][0x3a0] ;  /* 0x0000e800ff067b82 */ /* 0x000e220000000a00 */
[C---:B------:R-:W-:Y:S02]  /*06d0*/  R2UR UR4, R16.reuse ;  /* 0x00000000100472ca */ /* 0x040fe400000e0000 */
[C---:B------:R-:W-:Y:S02]  /*06e0*/  R2UR UR5, R17.reuse ;  /* 0x00000000110572ca */ /* 0x040fe400000e0000 */
[----:B------:R-:W-:Y:S02]  /*06f0*/  R2UR UR6, R16 ;  /* 0x00000000100672ca */ /* 0x000fe400000e0000 */
[----:B------:R-:W-:Y:S01]  /*0700*/  R2UR UR7, R17 ;  /* 0x00000000110772ca */ /* 0x000fe200000e0000 */
[----:B0-----:R-:W-:-:S08]  /*0710*/  IMAD.WIDE R2, R2, 0x4, R6 ;  /* 0x0000000402027825 */ /* 0x001fd000078e0206 */
[----:B------:R0:W-:Y:S04]  /*0720*/  STG.E desc[UR4][R2.64], R11 ;  /* 0x0000000b02007986 */ /* 0x0001e8000c101904 */
[----:B------:R0:W-:Y:S01]  /*0730*/  STG.E desc[UR6][R4.64], RZ ;  /* 0x000000ff04007986 */ /* 0x0001e2000c101906 */
[----:B------:R-:W-:Y:S05]  /*0740*/  BRA `(.L_x_1) ;  /* 0x0000000000107947 */ /* 0x000fea0003800000 */
.L_x_10:
[----:B------:R-:W4:Y:S01]  /*0750*/  LDC.64 R2, c[0x0][0x3c0] ;  /* 0x0000f000ff027b82 */ /* 0x000f220000000a00 */
[----:B------:R-:W-:Y:S02]  /*0760*/  R2UR UR4, R16 ;  /* 0x00000000100472ca */ /* 0x000fe400000e0000 */
[----:B------:R-:W-:-:S13]  /*0770*/  R2UR UR5, R17 ;  /* 0x00000000110572ca */ /* 0x000fda00000e0000 */
[----:B----4-:R4:W-:Y:S02]  /*0780*/  STG.E desc[UR4][R2.64], RZ ;  /* 0x000000ff02007986 */ /* 0x0109e4000c101904 */
.L_x_1:
[----:B------:R-:W-:Y:S05]  /*0790*/  BSYNC.RECONVERGENT B0 ;  /* 0x0000000000007941 */ /* 0x000fea0003800200 */
.L_x_0:
[----:B------:R-:W-:Y:S06]  /*07a0*/  BAR.SYNC.DEFER_BLOCKING 0x0 ;  /* 0x0000000000007b1d */ /* 0x000fec0000010000 */
[----:B------:R-:W-:Y:S05]  /*07b0*/  EXIT ;  /* 0x000000000000794d */ /* 0x000fea0003800000 */
        .weak           $__internal_0_$__cuda_sm3x_div_rn_noftz_f32_slowpath
        .type           $__internal_0_$__cuda_sm3x_div_rn_noftz_f32_slowpath,@function
        .size           $__internal_0_$__cuda_sm3x_div_rn_noftz_f32_slowpath,(.L_x_50 - $__internal_0_$__cuda_sm3x_div_rn_noftz_f32_slowpath)
$__internal_0_$__cuda_sm3x_div_rn_noftz_f32_slowpath:
[----:B------:R-:W-:Y:S01]  /*07c0*/  SHF.R.U32.HI R8, RZ, 0x17, R9 ;  /* 0x00000017ff087819 */ /* 0x000fe20000011609 */
[----:B------:R-:W-:Y:S01]  /*07d0*/  BSSY.RECONVERGENT B2, `(.L_x_13) ;  /* 0x0000064000027945 */ /* 0x000fe20003800200 */
[--C-:B------:R-:W-:Y:S01]  /*07e0*/  SHF.R.U32.HI R3, RZ, 0x17, R0.reuse ;  /* 0x00000017ff037819 */ /* 0x100fe20000011600 */
[----:B------:R-:W-:Y:S01]  /*07f0*/  IMAD.MOV.U32 R10, RZ, RZ, R0 ;  /* 0x000000ffff0a7224 */ /* 0x000fe200078e0000 */
[----:B------:R-:W-:Y:S02]  /*0800*/  LOP3.LUT R8, R8, 0xff, RZ, 0xc0, !PT ;  /* 0x000000ff08087812 */ /* 0x000fe400078ec0ff */
[----:B------:R-:W-:-:S03]  /*0810*/  LOP3.LUT R12, R3, 0xff, RZ, 0xc0, !PT ;  /* 0x000000ff030c7812 */ /* 0x000fc600078ec0ff */
[----:B------:R-:W-:Y:S02]  /*0820*/  VIADD R11, R8, 0xffffffff ;  /* 0xffffffff080b7836 */ /* 0x000fe40000000000 */
[----:B------:R-:W-:-:S03]  /*0830*/  VIADD R13, R12, 0xffffffff ;  /* 0xffffffff0c0d7836 */ /* 0x000fc60000000000 */
[----:B------:R-:W-:-:S04]  /*0840*/  ISETP.GT.U32.AND P0, PT, R11, 0xfd, PT ;  /* 0x000000fd0b00780c */ /* 0x000fc80003f04070 */
[----:B------:R-:W-:-:S13]  /*0850*/  ISETP.GT.U32.OR P0, PT, R13, 0xfd, P0 ;  /* 0x000000fd0d00780c */ /* 0x000fda0000704470 */
[----:B------:R-:W-:Y:S01]  /*0860*/  @!P0 IMAD.MOV.U32 R7, RZ, RZ, RZ ;  /* 0x000000ffff078224 */ /* 0x000fe200078e00ff */
[----:B------:R-:W-:Y:S06]  /*0870*/  @!P0 BRA `(.L_x_14) ;  /* 0x0000000000608947 */ /* 0x000fec0003800000 */
[----:B------:R-:W-:Y:S01]  /*0880*/  FSETP.GTU.FTZ.AND P0, PT, |R0|, +INF , PT ;  /* 0x7f8000000000780b */ /* 0x000fe20003f1c200 */
[----:B------:R-:W-:Y:S01]  /*0890*/  IMAD.MOV.U32 R3, RZ, RZ, R9 ;  /* 0x000000ffff037224 */ /* 0x000fe200078e0009 */
[----:B------:R-:W-:-:S04]  /*08a0*/  FSETP.GTU.FTZ.AND P1, PT, |R9|, +INF , PT ;  /* 0x7f8000000900780b */ /* 0x000fc80003f3c200 */
[----:B------:R-:W-:-:S13]  /*08b0*/  PLOP3.LUT P0, PT, P0, P1, PT, 0xf8, 0x8f ;  /* 0x00000000008f781c */ /* 0x000fda0000703f70 */
[----:B------:R-:W-:Y:S05]  /*08c0*/  @P0 BRA `(.L_x_15) ;  /* 0x00000004004c0947 */ /* 0x000fea0003800000 */
[----:B------:R-:W-:-:S13]  /*08d0*/  LOP3.LUT P0, RZ, R9, 0x7fffffff, R10, 0xc8, !PT ;  /* 0x7fffffff09ff7812 */ /* 0x000fda000780c80a */
[----:B------:R-:W-:Y:S05]  /*08e0*/  @!P0 BRA `(.L_x_16) ;  /* 0x00000004003c8947 */ /* 0x000fea0003800000 */
[C---:B------:R-:W-:Y:S02]  /*08f0*/  FSETP.NEU.FTZ.AND P2, PT, |R0|.reuse, +INF , PT ;  /* 0x7f8000000000780b */ /* 0x040fe40003f5d200 */
[----:B------:R-:W-:Y:S02]  /*0900*/  FSETP.NEU.FTZ.AND P1, PT, |R3|, +INF , PT ;  /* 0x7f8000000300780b */ /* 0x000fe40003f3d200 */
[----:B------:R-:W-:-:S11]  /*0910*/  FSETP.NEU.FTZ.AND P0, PT, |R0|, +INF , PT ;  /* 0x7f8000000000780b */ /* 0x000fd60003f1d200 */
[----:B------:R-:W-:Y:S05]  /*0920*/  @!P1 BRA !P2, `(.L_x_16) ;  /* 0x00000004002c9947 */ /* 0x000fea0005000000 */
[----:B------:R-:W-:-:S04]  /*0930*/  LOP3.LUT P2, RZ, R10, 0x7fffffff, RZ, 0xc0, !PT ;  /* 0x7fffffff0aff7812 */ /* 0x000fc8000784c0ff */
[----:B------:R-:W-:-:S13]  /*0940*/  PLOP3.LUT P1, PT, P1, P2, PT, 0x2f, 0xf2 ;  /* 0x0000000000f2781c */ /* 0x000fda0000f24577 */
[----:B------:R-:W-:Y:S05]  /*0950*/  @P1 BRA `(.L_x_17) ;  /* 0x0000000400181947 */ /* 0x000fea0003800000 */
[----:B------:R-:W-:-:S04]  /*0960*/  LOP3.LUT P1, RZ, R9, 0x7fffffff, RZ, 0xc0, !PT ;  /* 0x7fffffff09ff7812 */ /* 0x000fc8000782c0ff */
[----:B------:R-:W-:-:S13]  /*0970*/  PLOP3.LUT P0, PT, P0, P1, PT, 0x2f, 0xf2 ;  /* 0x0000000000f2781c */ /* 0x000fda0000702577 */
[----:B------:R-:W-:Y:S05]  /*0980*/  @P0 BRA `(.L_x_18) ;  /* 0x0000000400000947 */ /* 0x000fea0003800000 */
[----:B------:R-:W-:Y:S02]  /*0990*/  ISETP.GE.AND P0, PT, R13, RZ, PT ;  /* 0x000000ff0d00720c */ /* 0x000fe40003f06270 */
[----:B------:R-:W-:-:S11]  /*09a0*/  ISETP.GE.AND P1, PT, R11, RZ, PT ;  /* 0x000000ff0b00720c */ /* 0x000fd60003f26270 */
[----:B------:R-:W-:Y:S02]  /*09b0*/  @P0 IMAD.MOV.U32 R7, RZ, RZ, RZ ;  /* 0x000000ffff070224 */ /* 0x000fe400078e00ff */
[----:B------:R-:W-:Y:S01]  /*09c0*/  @!P0 FFMA R10, R0, 1.84467440737095516160e+19, RZ ;  /* 0x5f800000000a8823 */ /* 0x000fe200000000ff */
[----:B------:R-:W-:Y:S02]  /*09d0*/  @!P0 IMAD.MOV.U32 R7, RZ, RZ, -0x40 ;  /* 0xffffffc0ff078424 */ /* 0x000fe400078e00ff */
[----:B------:R-:W-:Y:S02]  /*09e0*/  @!P1 FFMA R9, R3, 1.84467440737095516160e+19, RZ ;  /* 0x5f80000003099823 */ /* 0x000fe400000000ff */
[----:B------:R-:W-:-:S07]  /*09f0*/  @!P1 VIADD R7, R7, 0x40 ;  /* 0x0000004007079836 */ /* 0x000fce0000000000 */
.L_x_14:
[----:B------:R-:W-:Y:S01]  /*0a00*/  LEA R0, R8, 0xc0800000, 0x17 ;  /* 0xc080000008007811 */ /* 0x000fe200078eb8ff */
[----:B------:R-:W-:Y:S01]  /*0a10*/  VIADD R3, R12, 0xffffff81 ;  /* 0xffffff810c037836 */ /* 0x000fe20000000000 */
[----:B------:R-:W-:Y:S03]  /*0a20*/  BSSY.RECONVERGENT B3, `(.L_x_19) ;  /* 0x0000035000037945 */ /* 0x000fe60003800200 */
[----:B------:R-:W-:Y:S01]  /*0a30*/  IMAD.IADD R9, R9, 0x1, -R0 ;  /* 0x0000000109097824 */ /* 0x000fe200078e0a00 */
[C---:B------:R-:W-:Y:S01]  /*0a40*/  IADD3 R8, PT, PT, R3.reuse, 0x7f, -R8 ;  /* 0x0000007f03087810 */ /* 0x040fe20007ffe808 */
[----:B------:R-:W-:Y:S02]  /*0a50*/  IMAD R0, R3, -0x800000, R10 ;  /* 0xff80000003007824 */ /* 0x000fe400078e020a */
[----:B------:R-:W0:Y:S01]  /*0a60*/  MUFU.RCP R11, R9 ;  /* 0x00000009000b7308 */ /* 0x000e220000001000 */
[----:B------:R-:W-:Y:S01]  /*0a70*/  FADD.FTZ R13, -R9, -RZ ;  /* 0x800000ff090d7221 */ /* 0x000fe20000010100 */
[----:B------:R-:W-:-:S03]  /*0a80*/  IMAD.IADD R8, R8, 0x1, R7 ;  /* 0x0000000108087824 */ /* 0x000fc600078e0207 */
[----:B0-----:R-:W-:-:S04]  /*0a90*/  FFMA R12, R11, R13, 1 ;  /* 0x3f8000000b0c7423 */ /* 0x001fc8000000000d */
[----:B------:R-:W-:-:S04]  /*0aa0*/  FFMA R15, R11, R12, R11 ;  /* 0x0000000c0b0f7223 */ /* 0x000fc8000000000b */
[----:B------:R-:W-:-:S04]  /*0ab0*/  FFMA R10, R0, R15, RZ ;  /* 0x0000000f000a7223 */ /* 0x000fc800000000ff */
[----:B------:R-:W-:-:S04]  /*0ac0*/  FFMA R11, R13, R10, R0 ;  /* 0x0000000a0d0b7223 */ /* 0x000fc80000000000 */
[----:B------:R-:W-:-:S04]  /*0ad0*/  FFMA R10, R15, R11, R10 ;  /* 0x0000000b0f0a7223 */ /* 0x000fc8000000000a */
[----:B------:R-:W-:-:S04]  /*0ae0*/  FFMA R13, R13, R10, R0 ;  /* 0x0000000a0d0d7223 */ /* 0x000fc80000000000 */
[----:B------:R-:W-:-:S05]  /*0af0*/  FFMA R0, R15, R13, R10 ;  /* 0x0000000d0f007223 */ /* 0x000fca000000000a */
[----:B------:R-:W-:-:S04]  /*0b00*/  SHF.R.U32.HI R3, RZ, 0x17, R0 ;  /* 0x00000017ff037819 */ /* 0x000fc80000011600 */
[----:B------:R-:W-:-:S05]  /*0b10*/  LOP3.LUT R3, R3, 0xff, RZ, 0xc0, !PT ;  /* 0x000000ff03037812 */ /* 0x000fca00078ec0ff */
[----:B------:R-:W-:-:S04]  /*0b20*/  IMAD.IADD R9, R3, 0x1, R8 ;  /* 0x0000000103097824 */ /* 0x000fc800078e0208 */
[----:B------:R-:W-:-:S05]  /*0b30*/  VIADD R3, R9, 0xffffffff ;  /* 0xffffffff09037836 */ /* 0x000fca0000000000 */
[----:B------:R-:W-:-:S13]  /*0b40*/  ISETP.GE.U32.AND P0, PT, R3, 0xfe, PT ;  /* 0x000000fe0300780c */ /* 0x000fda0003f06070 */
[----:B------:R-:W-:Y:S05]  /*0b50*/  @!P0 BRA `(.L_x_20) ;  /* 0x0000000000808947 */ /* 0x000fea0003800000 */
[----:B------:R-:W-:-:S13]  /*0b60*/  ISETP.GT.AND P0, PT, R9, 0xfe, PT ;  /* 0x000000fe0900780c */ /* 0x000fda0003f04270 */
[----:B------:R-:W-:Y:S05]  /*0b70*/  @P0 BRA `(.L_x_21) ;  /* 0x00000000006c0947 */ /* 0x000fea0003800000 */
[----:B------:R-:W-:-:S13]  /*0b80*/  ISETP.GE.AND P0, PT, R9, 0x1, PT ;  /* 0x000000010900780c */ /* 0x000fda0003f06270 */
[----:B------:R-:W-:Y:S05]  /*0b90*/  @P0 BRA `(.L_x_22) ;  /* 0x0000000000740947 */ /* 0x000fea0003800000 */
[----:B------:R-:W-:Y:S02]  /*0ba0*/  ISETP.GE.AND P0, PT, R9, -0x18, PT ;  /* 0xffffffe80900780c */ /* 0x000fe40003f06270 */
[----:B------:R-:W-:-:S11]  /*0bb0*/  LOP3.LUT R0, R0, 0x80000000, RZ, 0xc0, !PT ;  /* 0x8000000000007812 */ /* 0x000fd600078ec0ff */
[----:B------:R-:W-:Y:S05]  /*0bc0*/  @!P0 BRA `(.L_x_22) ;  /* 0x0000000000688947 */ /* 0x000fea0003800000 */
[CCC-:B------:R-:W-:Y:S01]  /*0bd0*/  FFMA.RZ R3, R15.reuse, R13.reuse, R10.reuse ;  /* 0x0000000d0f037223 */ /* 0x1c0fe2000000c00a */
[-CC-:B------:R-:W-:Y:S01]  /*0be0*/  FFMA.RM R8, R15, R13.reuse, R10.reuse ;  /* 0x0000000d0f087223 */ /* 0x180fe2000000400a */
[C---:B------:R-:W-:Y:S02]  /*0bf0*/  ISETP.NE.AND P2, PT, R9.reuse, RZ, PT ;  /* 0x000000ff0900720c */ /* 0x040fe40003f45270 */
[----:B------:R-:W-:Y:S02]  /*0c00*/  ISETP.NE.AND P1, PT, R9, RZ, PT ;  /* 0x000000ff0900720c */ /* 0x000fe40003f25270 */
[----:B------:R-:W-:Y:S01]  /*0c10*/  LOP3.LUT R7, R3, 0x7fffff, RZ, 0xc0, !PT ;  /* 0x007fffff03077812 */ /* 0x000fe200078ec0ff */
[----:B------:R-:W-:Y:S01]  /*0c20*/  FFMA.RP R3, R15, R13, R10 ;  /* 0x0000000d0f037223 */ /* 0x000fe2000000800a */
[----:B------:R-:W-:Y:S02]  /*0c30*/  VIADD R10, R9, 0x20 ;  /* 0x00000020090a7836 */ /* 0x000fe40000000000 */
[----:B------:R-:W-:Y:S01]  /*0c40*/  LOP3.LUT R7, R7, 0x800000, RZ, 0xfc, !PT ;  /* 0x0080000007077812 */ /* 0x000fe200078efcff */
[----:B------:R-:W-:Y:S01]  /*0c50*/  IMAD.MOV R9, RZ, RZ, -R9 ;  /* 0x000000ffff097224 */ /* 0x000fe200078e0a09 */
[----:B------:R-:W-:-:S02]  /*0c60*/  FSETP.NEU.FTZ.AND P0, PT, R3, R8, PT ;  /* 0x000000080300720b */ /* 0x000fc40003f1d000 */
[----:B------:R-:W-:Y:S02]  /*0c70*/  SHF.L.U32 R10, R7, R10, RZ ;  /* 0x0000000a070a7219 */ /* 0x000fe400000006ff */
[----:B------:R-:W-:Y:S02]  /*0c80*/  SEL R8, R9, RZ, P2 ;  /* 0x000000ff09087207 */ /* 0x000fe40001000000 */
[----:B------:R-:W-:Y:S02]  /*0c90*/  ISETP.NE.AND P1, PT, R10, RZ, P1 ;  /* 0x000000ff0a00720c */ /* 0x000fe40000f25270 */
[----:B------:R-:W-:Y:S02]  /*0ca0*/  SHF.R.U32.HI R8, RZ, R8, R7 ;  /* 0x00000008ff087219 */ /* 0x000fe40000011607 */
[----:B------:R-:W-:Y:S02]  /*0cb0*/  PLOP3.LUT P0, PT, P0, P1, PT, 0xf8, 0x8f ;  /* 0x00000000008f781c */ /* 0x000fe40000703f70 */
[----:B------:R-:W-:-:S02]  /*0cc0*/  SHF.R.U32.HI R10, RZ, 0x1, R8 ;  /* 0x00000001ff0a7819 */ /* 0x000fc40000011608 */
[----:B------:R-:W-:-:S04]  /*0cd0*/  SEL R3, RZ, 0x1, !P0 ;  /* 0x00000001ff037807 */ /* 0x000fc80004000000 */
[----:B------:R-:W-:-:S04]  /*0ce0*/  LOP3.LUT R3, R3, 0x1, R10, 0xf8, !PT ;  /* 0x0000000103037812 */ /* 0x000fc800078ef80a */
[----:B------:R-:W-:-:S05]  /*0cf0*/  LOP3.LUT R3, R3, R8, RZ, 0xc0, !PT ;  /* 0x0000000803037212 */ /* 0x000fca00078ec0ff */
[----:B------:R-:W-:-:S05]  /*0d00*/  IMAD.IADD R3, R10, 0x1, R3 ;  /* 0x000000010a037824 */ /* 0x000fca00078e0203 */
[----:B------:R-:W-:Y:S01]  /*0d10*/  LOP3.LUT R0, R3, R0, RZ, 0xfc, !PT ;  /* 0x0000000003007212 */ /* 0x000fe200078efcff */
[----:B------:R-:W-:Y:S06]  /*0d20*/  BRA `(.L_x_22) ;  /* 0x0000000000107947 */ /* 0x000fec0003800000 */
.L_x_21:
[----:B------:R-:W-:-:S04]  /*0d30*/  LOP3.LUT R0, R0, 0x80000000, RZ, 0xc0, !PT ;  /* 0x8000000000007812 */ /* 0x000fc800078ec0ff */
[----:B------:R-:W-:Y:S01]  /*0d40*/  LOP3.LUT R0, R0, 0x7f800000, RZ, 0xfc, !PT ;  /* 0x7f80000000007812 */ /* 0x000fe200078efcff */
[----:B------:R-:W-:Y:S06]  /*0d50*/  BRA `(.L_x_22) ;  /* 0x0000000000047947 */ /* 0x000fec0003800000 */
.L_x_20:
[----:B------:R-:W-:-:S07]  /*0d60*/  IMAD R0, R8, 0x800000, R0 ;  /* 0x0080000008007824 */ /* 0x000fce00078e0200 */
.L_x_22:
[----:B------:R-:W-:Y:S05]  /*0d70*/  BSYNC.RECONVERGENT B3 ;  /* 0x0000000000037941 */ /* 0x000fea0003800200 */
.L_x_19:
[----:B------:R-:W-:Y:S05]  /*0d80*/  BRA `(.L_x_23) ;  /* 0x0000000000207947 */ /* 0x000fea0003800000 */
.L_x_18:
[----:B------:R-:W-:-:S04]  /*0d90*/  LOP3.LUT R0, R9, 0x80000000, R10, 0x48, !PT ;  /* 0x8000000009007812 */ /* 0x000fc800078e480a */
[----:B------:R-:W-:Y:S01]  /*0da0*/  LOP3.LUT R0, R0, 0x7f800000, RZ, 0xfc, !PT ;  /* 0x7f80000000007812 */ /* 0x000fe200078efcff */
[----:B------:R-:W-:Y:S06]  /*0db0*/  BRA `(.L_x_23) ;  /* 0x0000000000147947 */ /* 0x000fec0003800000 */
.L_x_17:
[----:B------:R-:W-:Y:S01]  /*0dc0*/  LOP3.LUT R0, R9, 0x80000000, R10, 0x48, !PT ;  /* 0x8000000009007812 */ /* 0x000fe200078e480a */
[----:B------:R-:W-:Y:S06]  /*0dd0*/  BRA `(.L_x_23) ;  /* 0x00000000000c7947 */ /* 0x000fec0003800000 */
.L_x_16:
[----:B------:R-:W0:Y:S01]  /*0de0*/  MUFU.RSQ R0, -QNAN ;  /* 0xffc0000000007908 */ /* 0x000e220000001400 */
[----:B------:R-:W-:Y:S05]  /*0df0*/  BRA `(.L_x_23) ;  /* 0x0000000000047947 */ /* 0x000fea0003800000 */
.L_x_15:
[----:B------:R-:W-:-:S07]  /*0e00*/  FADD.FTZ R0, R0, R3 ;  /* 0x0000000300007221 */ /* 0x000fce0000010000 */
.L_x_23:
[----:B------:R-:W-:Y:S05]  /*0e10*/  BSYNC.RECONVERGENT B2 ;  /* 0x0000000000027941 */ /* 0x000fea0003800200 */
.L_x_13:
[----:B------:R-:W-:-:S04]  /*0e20*/  IMAD.MOV.U32 R7, RZ, RZ, 0x0 ;  /* 0x00000000ff077424 */ /* 0x000fc800078e00ff */
[----:B0-----:R-:W-:Y:S05]  /*0e30*/  RET.REL.NODEC R6 `(_Z13backwardSweepPKiS0_PKfiPfS3_S3_PiS4_) ;  /* 0xfffffff006707950 */ /* 0x001fea0003c3ffff */
.L_x_24:
[----:B------:R-:W-:-:S00]  /*0e40*/  BRA `(.L_x_24) ;  /* 0xfffffffc00fc7947 */ /* 0x000fc0000383ffff */
[----:B------:R-:W-:-:S00]  /*0e50*/  NOP ;  /* 0x0000000000007918 */ /* 0x000fc00000000000 */
        /* <DEDUP_REMOVED lines=10> */
.L_x_50:


//--------------------- .text._Z12forwardSweepPKiS0_PKfiPfS3_PiS3_S4_ --------------------------
	.section	.text._Z12forwardSweepPKiS0_PKfiPfS3_PiS3_S4_,"ax",@progbits
	.align	128
        .global         _Z12forwardSweepPKiS0_PKfiPfS3_PiS3_S4_
        .type           _Z12forwardSweepPKiS0_PKfiPfS3_PiS3_S4_,@function
        .size           _Z12forwardSweepPKiS0_PKfiPfS3_PiS3_S4_,(.L_x_51 - _Z12forwardSweepPKiS0_PKfiPfS3_PiS3_S4_)
        .other          _Z12forwardSweepPKiS0_PKfiPfS3_PiS3_S4_,@"STO_CUDA_ENTRY STV_DEFAULT"
_Z12forwardSweepPKiS0_PKfiPfS3_PiS3_S4_:
.text._Z12forwardSweepPKiS0_PKfiPfS3_PiS3_S4_:
        /* <DEDUP_REMOVED lines=15> */
[----:B--2---:R-:W-:-:S13]  /*00f0*/  ISETP.NE.AND P0, PT, R0, RZ, PT ;  /* 0x000000ff0000720c */ /* 0x004fda0003f05270 */
        /* <DEDUP_REMOVED lines=26> */
.L_x_34:
[----:B------:R-:W-:Y:S01]  /*02a0*/  R2UR UR4, R16 ;  /* 0x00000000100472ca */ /* 0x000fe200000e0000 */
[----:B----4-:R-:W-:Y:S01]  /*02b0*/  IMAD.WIDE R20, R19, 0x4, R14 ;  /* 0x0000000413147825 */ /* 0x010fe200078e020e */
[----:B------:R-:W-:-:S13]  /*02c0*/  R2UR UR5, R17 ;  /* 0x00000000110572ca */ /* 0x000fda00000e0000 */
[----:B------:R-:W4:Y:S01]  /*02d0*/  LDG.E R23, desc[UR4][R20.64] ;  /* 0x0000000414177981 */ /* 0x000f22000c1e1900 */
[----:B------:R-:W-:Y:S01]  /*02e0*/  BSSY.RECONVERGENT B3, `(.L_x_30) ;  /* 0x0000021000037945 */ /* 0x000fe20003800200 */
[----:B----4-:R-:W-:-:S13]  /*02f0*/  ISETP.GE.AND P0, PT, R23, R2, PT ;  /* 0x000000021700720c */ /* 0x010fda0003f06270 */
[----:B------:R-:W-:Y:S05]  /*0300*/  @!P0 BRA `(.L_x_31) ;  /* 0x00000000002c8947 */ /* 0x000fea0003800000 */
        /* <DEDUP_REMOVED lines=11> */
.L_x_31:
[----:B------:R-:W-:Y:S01]  /*03c0*/  R2UR UR4, R16 ;  /* 0x00000000100472ca */ /* 0x000fe200000e0000 */
[----:B--2---:R-:W-:Y:S01]  /*03d0*/  IMAD.WIDE R20, R23, 0x4, R10 ;  /* 0x0000000417147825 */ /* 0x004fe200078e020a */
[----:B------:R-:W-:-:S13]  /*03e0*/  R2UR UR5, R17 ;  /* 0x00000000110572ca */ /* 0x000fda00000e0000 */
[----:B------:R-:W2:Y:S02]  /*03f0*/  LDG.E R20, desc[UR4][R20.64] ;  /* 0x0000000414147981 */ /* 0x000ea4000c1e1900 */
[----:B--2---:R-:W-:-:S13]  /*0400*/  ISETP.NE.AND P0, PT, R20, 0x1, PT ;  /* 0x000000011400780c */ /* 0x004fda0003f05270 */
        /* <DEDUP_REMOVED lines=12> */
.L_x_33:
[----:B------:R-:W-:-:S04]  /*04d0*/  ISETP.NE.AND P0, PT, R20, RZ, PT ;  /* 0x000000ff1400720c */ /* 0x000fc80003f05270 */
[----:B------:R-:W-:-:S09]  /*04e0*/  SEL R24, RZ, 0x1, !P0 ;  /* 0x00000001ff187807 */ /* 0x000fd20004000000 */
.L_x_32:
[----:B------:R-:W-:Y:S05]  /*04f0*/  BSYNC.RECONVERGENT B3 ;  /* 0x0000000000037941 */ /* 0x000fea0003800200 */
.L_x_30:
[----:B------:R-:W-:Y:S01]  /*0500*/  VIADD R19, R19, 0x1 ;  /* 0x0000000113137836 */ /* 0x000fe20000000000 */
[----:B------:R-:W-:-:S04]  /*0510*/  PRMT R20, R24, 0x9910, RZ ;  /* 0x0000991018147816 */ /* 0x000fc800000000ff */
[----:B------:R-:W-:Y:S02]  /*0520*/  ISETP.GE.AND P0, PT, R19, R0, PT ;  /* 0x000000001300720c */ /* 0x000fe40003f06270 */
[----:B------:R-:W-:-:S13]  /*0530*/  ISETP.NE.AND P1, PT, R20, RZ, PT ;  /* 0x000000ff1400720c */ /* 0x000fda0003f25270 */
[----:B------:R-:W-:Y:S05]  /*0540*/  @!P0 BRA P1, `(.L_x_34) ;  /* 0xfffffffc00548947 */ /* 0x000fea000083ffff */
[----:B------:R-:W-:Y:S05]  /*0550*/  BSYNC.RECONVERGENT B2 ;  /* 0x0000000000027941 */ /* 0x000fea0003800200 */
.L_x_29:
[----:B------:R-:W-:-:S13]  /*0560*/  ISETP.EQ.AND P0, PT, R20, RZ, PT ;  /* 0x000000ff1400720c */ /* 0x000fda0003f02270 */
.L_x_28:
[----:B------:R-:W-:Y:S05]  /*0570*/  BSYNC.RECONVERGENT B1 ;  /* 0x0000000000017941 */ /* 0x000fea0003800200 */
.L_x_27:
        /* <DEDUP_REMOVED lines=17> */
[----:B---3--:R-:W-:Y:S05]  /*0690*/  CALL.REL.NOINC `($__internal_1_$__cuda_sm3x_div_rn_noftz_f32_slowpath) ;  /* 0x00000000004c7944 */ /* 0x008fea0003c00000 */
[----:B------:R-:W-:-:S07]  /*06a0*/  IMAD.MOV.U32 R11, RZ, RZ, R0 ;  /* 0x000000ffff0b7224 */ /* 0x000fce00078e0000 */
.L_x_37:
[----:B------:R-:W-:Y:S05]  /*06b0*/  BSYNC.RECONVERGENT B1 ;  /* 0x0000000000017941 */ /* 0x000fea0003800200 */
.L_x_36:
[----:B------:R-:W0:Y:S01]  /*06c0*/  LDC.64 R6, c[0x0][0x3a8] ;  /* 0x0000ea00ff067b82 */ /* 0x000e220000000a00 */
[C---:B------:R-:W-:Y:S02]  /*06d0*/  R2UR UR4, R16.reuse ;  /* 0x00000000100472ca */ /* 0x040fe400000e0000 */
[C---:B------:R-:W-:Y:S02]  /*06e0*/  R2UR UR5, R17.reuse ;  /* 0x00000000110572ca */ /* 0x040fe400000e0000 */
[----:B------:R-:W-:Y:S02]  /*06f0*/  R2UR UR6, R16 ;  /* 0x00000000100672ca */ /* 0x000fe400000e0000 */
[----:B------:R-:W-:Y:S01]  /*0700*/  R2UR UR7, R17 ;  /* 0x00000000110772ca */ /* 0x000fe200000e0000 */
[----:B0-----:R-:W-:-:S04]  /*0710*/  IMAD.WIDE R2, R2, 0x4, R6 ;  /* 0x0000000402027825 */ /* 0x001fc800078e0206 */
[----:B------:R-:W-:-:S04]  /*0720*/  IMAD.MOV.U32 R7, RZ, RZ, 0x1 ;  /* 0x00000001ff077424 */ /* 0x000fc800078e00ff */
[----:B------:R0:W-:Y:S04]  /*0730*/  STG.E desc[UR4][R2.64], R11 ;  /* 0x0000000b02007986 */ /* 0x0001e8000c101904 */
[----:B------:R0:W-:Y:S01]  /*0740*/  STG.E desc[UR6][R4.64], R7 ;  /* 0x0000000704007986 */ /* 0x0001e2000c101906 */
[----:B------:R-:W-:Y:S05]  /*0750*/  BRA `(.L_x_26) ;  /* 0x0000000000107947 */ /* 0x000fea0003800000 */
.L_x_35:
[----:B------:R-:W4:Y:S01]  /*0760*/  LDC.64 R2, c[0x0][0x3c0] ;  /* 0x0000f000ff027b82 */ /* 0x000f220000000a00 */
[----:B------:R-:W-:Y:S02]  /*0770*/  R2UR UR4, R16 ;  /* 0x00000000100472ca */ /* 0x000fe400000e0000 */
[----:B------:R-:W-:-:S13]  /*0780*/  R2UR UR5, R17 ;  /* 0x00000000110572ca */ /* 0x000fda00000e0000 */
[----:B----4-:R4:W-:Y:S02]  /*0790*/  STG.E desc[UR4][R2.64], RZ ;  /* 0x000000ff02007986 */ /* 0x0109e4000c101904 */
.L_x_26:
[----:B------:R-:W-:Y:S05]  /*07a0*/  BSYNC.RECONVERGENT B0 ;  /* 0x0000000000007941 */ /* 0x000fea0003800200 */
.L_x_25:
[----:B------:R-:W-:Y:S06]  /*07b0*/  BAR.SYNC.DEFER_BLOCKING 0x0 ;  /* 0x0000000000007b1d */ /* 0x000fec0000010000 */
[----:B------:R-:W-:Y:S05]  /*07c0*/  EXIT ;  /* 0x000000000000794d */ /* 0x000fea0003800000 */
        .weak           $__internal_1_$__cuda_sm3x_div_rn_noftz_f32_slowpath
        .type           $__internal_1_$__cuda_sm3x_div_rn_noftz_f32_slowpath,@function
        .size           $__internal_1_$__cuda_sm3x_div_rn_noftz_f32_slowpath,(.L_x_51 - $__internal_1_$__cuda_sm3x_div_rn_noftz_f32_slowpath)
$__internal_1_$__cuda_sm3x_div_rn_noftz_f32_slowpath:
        /* <DEDUP_REMOVED lines=36> */
.L_x_39:
        /* <DEDUP_REMOVED lines=51> */
.L_x_46:
[----:B------:R-:W-:-:S04]  /*0d40*/  LOP3.LUT R0, R0, 0x80000000, RZ, 0xc0, !PT ;  /* 0x8000000000007812 */ /* 0x000fc800078ec0ff */
[----:B------:R-:W-:Y:S01]  /*0d50*/  LOP3.LUT R0, R0, 0x7f800000, RZ, 0xfc, !PT ;  /* 0x7f80000000007812 */ /* 0x000fe200078efcff */
[----:B------:R-:W-:Y:S06]  /*0d60*/  BRA `(.L_x_47) ;  /* 0x0000000000047947 */ /* 0x000fec0003800000 */
.L_x_45:
[----:B------:R-:W-:-:S07]  /*0d70*/  IMAD R0, R8, 0x800000, R0 ;  /* 0x0080000008007824 */ /* 0x000fce00078e0200 */
.L_x_47:
[----:B------:R-:W-:Y:S05]  /*0d80*/  BSYNC.RECONVERGENT B3 ;  /* 0x0000000000037941 */ /* 0x000fea0003800200 */
.L_x_44:
[----:B------:R-:W-:Y:S05]  /*0d90*/  BRA `(.L_x_48) ;  /* 0x0000000000207947 */ /* 0x000fea0003800000 */
.L_x_43:
[----:B------:R-:W-:-:S04]  /*0da0*/  LOP3.LUT R0, R9, 0x80000000, R10, 0x48, !PT ;  /* 0x8000000009007812 */ /* 0x000fc800078e480a */
[----:B------:R-:W-:Y:S01]  /*0db0*/  LOP3.LUT R0, R0, 0x7f800000, RZ, 0xfc, !PT ;  /* 0x7f80000000007812 */ /* 0x000fe200078efcff */
[----:B------:R-:W-:Y:S06]  /*0dc0*/  BRA `(.L_x_48) ;  /* 0x0000000000147947 */ /* 0x000fec0003800000 */
.L_x_42:
[----:B------:R-:W-:Y:S01]  /*0dd0*/  LOP3.LUT R0, R9, 0x80000000, R10, 0x48, !PT ;  /* 0x8000000009007812 */ /* 0x000fe200078e480a */
[----:B------:R-:W-:Y:S06]  /*0de0*/  BRA `(.L_x_48) ;  /* 0x00000000000c7947 */ /* 0x000fec0003800000 */
.L_x_41:
[----:B------:R-:W0:Y:S01]  /*0df0*/  MUFU.RSQ R0, -QNAN ;  /* 0xffc0000000007908 */ /* 0x000e220000001400 */
[----:B------:R-:W-:Y:S05]  /*0e00*/  BRA `(.L_x_48) ;  /* 0x0000000000047947 */ /* 0x000fea0003800000 */
.L_x_40:
[----:B------:R-:W-:-:S07]  /*0e10*/  FADD.FTZ R0, R0, R3 ;  /* 0x0000000300007221 */ /* 0x000fce0000010000 */
.L_x_48:
[----:B------:R-:W-:Y:S05]  /*0e20*/  BSYNC.RECONVERGENT B2 ;  /* 0x0000000000027941 */ /* 0x000fea0003800200 */
.L_x_38:
[----:B------:R-:W-:-:S04]  /*0e30*/  IMAD.MOV.U32 R7, RZ, RZ, 0x0 ;  /* 0x00000000ff077424 */ /* 0x000fc800078e00ff */
[----:B0-----:R-:W-:Y:S05]  /*0e40*/  RET.REL.NODEC R6 `(_Z12forwardSweepPKiS0_PKfiPfS3_PiS3_S4_) ;  /* 0xfffffff0066c7950 */ /* 0x001fea0003c3ffff */
.L_x_49:
        /* <DEDUP_REMOVED lines=11> */
.L_x_51:


//--------------------- .nv.shared.reserved.0     --------------------------
	.section	.nv.shared.reserved.0,"aw",@nobits
	.weak		__nv_reservedSMEM_offset_0_alias
	.size		__nv_reservedSMEM_offset_0_alias, 0, 64
	.other		__nv_reservedSMEM_offset_0_alias,@"STO_CUDA_RESERVED_SHARED STV_DEFAULT"
__nv_reservedSMEM_offset_0_alias:
	.zero		0
	.zero		64


//--------------------- .nv.constant0._Z13backwardSweepPKiS0_PKfiPfS3_S3_PiS4_ --------------------------
	.section	.nv.constant0._Z13backwardSweepPKiS0_PKfiPfS3_S3_PiS4_,"a",@progbits
	.sectionflags	@""
	.align	4
.nv.constant0._Z13backwardSweepPKiS0_PKfiPfS3_S3_PiS4_:
	.zero		968


//--------------------- .nv.constant0._Z12forwardSweepPKiS0_PKfiPfS3_PiS3_S4_ --------------------------
	.section	.nv.constant0._Z12forwardSweepPKiS0_PKfiPfS3_PiS3_S4_,"a",@progbits
	.sectionflags	@""
	.align	4
.nv.constant0._Z12forwardSweepPKiS0_PKfiPfS3_PiS3_S4_:
	.zero		968


//--------------------- SYMBOLS --------------------------

	.type		.nv.reservedSmem.offset0,@object
	.size		.nv.reservedSmem.offset0,0x4
